//
// Generated by NVIDIA NVVM Compiler
//
// Compiler Build ID: CL-36424714
// Cuda compilation tools, release 13.0, V13.0.88
// Based on NVVM 20.0.0
//

.version 9.0
.target sm_100
.address_size 64

	// .globl	_Z9ReduceAnyPfS_ii
.extern .func  (.param .b32 func_retval0) vprintf
(
	.param .b64 vprintf_param_0,
	.param .b64 vprintf_param_1
)
;
// _ZZ9ReduceAnyPfS_iiE13shared_memory has been demoted
.global .align 1 .b8 $str[4] = {37, 102, 10};

.visible .entry _Z9ReduceAnyPfS_ii(
	.param .u64 .ptr .align 1 _Z9ReduceAnyPfS_ii_param_0,
	.param .u64 .ptr .align 1 _Z9ReduceAnyPfS_ii_param_1,
	.param .u32 _Z9ReduceAnyPfS_ii_param_2,
	.param .u32 _Z9ReduceAnyPfS_ii_param_3
)
{
	.local .align 8 .b8 	__local_depot0[8];
	.reg .b64 	%SP;
	.reg .b64 	%SPL;
	.reg .pred 	%p<13>;
	.reg .b32 	%r<109>;
	.reg .b32 	%f<33>;
	.reg .b64 	%rd<17>;
	.reg .b64 	%fd<2>;
	// demoted variable
	.shared .align 4 .b8 _ZZ9ReduceAnyPfS_iiE13shared_memory[2048];
	mov.u64 	%SPL, __local_depot0;
	cvta.local.u64 	%SP, %SPL;
	ld.param.u64 	%rd2, [_Z9ReduceAnyPfS_ii_param_0];
	ld.param.u32 	%r28, [_Z9ReduceAnyPfS_ii_param_2];
	cvta.to.global.u64 	%rd1, %rd2;
	mov.u32 	%r1, %ctaid.y;
	mov.u32 	%r2, %ntid.x;
	mul.lo.s32 	%r29, %r1, %r2;
	mov.u32 	%r3, %ntid.y;
	mov.u32 	%r4, %tid.y;
	mov.u32 	%r5, %tid.x;
	mad.lo.s32 	%r6, %r4, %r2, %r5;
	mad.lo.s32 	%r106, %r29, %r3, %r6;
	mov.u32 	%r8, %ctaid.x;
	mov.u32 	%r9, %nctaid.y;
	mul.lo.s32 	%r30, %r9, %r3;
	mul.lo.s32 	%r10, %r30, %r2;
	shr.u32 	%r11, %r8, 5;
	and.b32  	%r12, %r8, 31;
	setp.ge.s32 	%p1, %r106, %r28;
	mov.f32 	%f31, 0f00000000;
	@%p1 bra 	$L__BB0_7;
	add.s32 	%r31, %r9, %r1;
	mad.lo.s32 	%r32, %r3, %r31, %r4;
	mad.lo.s32 	%r33, %r2, %r32, %r5;
	max.s32 	%r34, %r28, %r33;
	setp.lt.s32 	%p2, %r33, %r28;
	selp.u32 	%r35, 1, 0, %p2;
	add.s32 	%r36, %r33, %r35;
	sub.s32 	%r37, %r34, %r36;
	div.u32 	%r38, %r37, %r10;
	add.s32 	%r13, %r38, %r35;
	and.b32  	%r39, %r13, 3;
	setp.eq.s32 	%p3, %r39, 3;
	mov.f32 	%f31, 0f00000000;
	@%p3 bra 	$L__BB0_4;
	shl.b32 	%r40, %r11, 15;
	shl.b32 	%r41, %r12, 5;
	or.b32  	%r14, %r40, %r41;
	add.s32 	%r42, %r13, 1;
	and.b32  	%r43, %r42, 3;
	neg.s32 	%r104, %r43;
	mov.f32 	%f31, 0f00000000;
$L__BB0_3:
	.pragma "nounroll";
	shr.s32 	%r44, %r106, 31;
	shr.u32 	%r45, %r44, 27;
	add.s32 	%r46, %r106, %r45;
	and.b32  	%r47, %r46, -32;
	sub.s32 	%r48, %r106, %r47;
	shl.b32 	%r49, %r46, 5;
	and.b32  	%r50, %r49, -1024;
	add.s32 	%r51, %r50, %r14;
	add.s32 	%r52, %r48, %r51;
	mul.wide.s32 	%rd3, %r52, 4;
	add.s64 	%rd4, %rd1, %rd3;
	ld.global.f32 	%f16, [%rd4];
	add.f32 	%f31, %f31, %f16;
	add.s32 	%r106, %r106, %r10;
	add.s32 	%r104, %r104, 1;
	setp.ne.s32 	%p4, %r104, 0;
	@%p4 bra 	$L__BB0_3;
$L__BB0_4:
	setp.lt.u32 	%p5, %r13, 3;
	@%p5 bra 	$L__BB0_7;
	shl.b32 	%r53, %r11, 15;
	shl.b32 	%r54, %r12, 5;
	or.b32  	%r21, %r53, %r54;
$L__BB0_6:
	shr.s32 	%r55, %r106, 31;
	shr.u32 	%r56, %r55, 27;
	add.s32 	%r57, %r106, %r56;
	and.b32  	%r58, %r57, -32;
	sub.s32 	%r59, %r106, %r58;
	shl.b32 	%r60, %r57, 5;
	and.b32  	%r61, %r60, -1024;
	add.s32 	%r62, %r61, %r21;
	add.s32 	%r63, %r59, %r62;
	mul.wide.s32 	%rd5, %r63, 4;
	add.s64 	%rd6, %rd1, %rd5;
	ld.global.f32 	%f17, [%rd6];
	add.f32 	%f18, %f31, %f17;
	add.s32 	%r64, %r106, %r10;
	shr.s32 	%r65, %r64, 31;
	shr.u32 	%r66, %r65, 27;
	add.s32 	%r67, %r64, %r66;
	and.b32  	%r68, %r67, -32;
	sub.s32 	%r69, %r64, %r68;
	shl.b32 	%r70, %r67, 5;
	and.b32  	%r71, %r70, -1024;
	add.s32 	%r72, %r71, %r21;
	add.s32 	%r73, %r69, %r72;
	mul.wide.s32 	%rd7, %r73, 4;
	add.s64 	%rd8, %rd1, %rd7;
	ld.global.f32 	%f19, [%rd8];
	add.f32 	%f20, %f18, %f19;
	add.s32 	%r74, %r64, %r10;
	shr.s32 	%r75, %r74, 31;
	shr.u32 	%r76, %r75, 27;
	add.s32 	%r77, %r74, %r76;
	and.b32  	%r78, %r77, -32;
	sub.s32 	%r79, %r74, %r78;
	shl.b32 	%r80, %r77, 5;
	and.b32  	%r81, %r80, -1024;
	add.s32 	%r82, %r81, %r21;
	add.s32 	%r83, %r79, %r82;
	mul.wide.s32 	%rd9, %r83, 4;
	add.s64 	%rd10, %rd1, %rd9;
	ld.global.f32 	%f21, [%rd10];
	add.f32 	%f22, %f20, %f21;
	add.s32 	%r84, %r74, %r10;
	shr.s32 	%r85, %r84, 31;
	shr.u32 	%r86, %r85, 27;
	add.s32 	%r87, %r84, %r86;
	and.b32  	%r88, %r87, -32;
	sub.s32 	%r89, %r84, %r88;
	shl.b32 	%r90, %r87, 5;
	and.b32  	%r91, %r90, -1024;
	add.s32 	%r92, %r91, %r21;
	add.s32 	%r93, %r89, %r92;
	mul.wide.s32 	%rd11, %r93, 4;
	add.s64 	%rd12, %rd1, %rd11;
	ld.global.f32 	%f23, [%rd12];
	add.f32 	%f31, %f22, %f23;
	add.s32 	%r106, %r84, %r10;
	setp.lt.s32 	%p6, %r106, %r28;
	@%p6 bra 	$L__BB0_6;
$L__BB0_7:
	shl.b32 	%r94, %r6, 2;
	mov.u32 	%r95, _ZZ9ReduceAnyPfS_iiE13shared_memory;
	add.s32 	%r24, %r95, %r94;
	st.shared.f32 	[%r24], %f31;
	setp.lt.u32 	%p7, %r3, 2;
	@%p7 bra 	$L__BB0_12;
	mov.u32 	%r108, %r3;
$L__BB0_9:
	shr.u32 	%r26, %r108, 1;
	bar.sync 	0;
	setp.ge.u32 	%p8, %r4, %r26;
	add.s32 	%r27, %r26, %r4;
	setp.ge.u32 	%p9, %r27, %r3;
	or.pred  	%p10, %p8, %p9;
	@%p10 bra 	$L__BB0_11;
	mad.lo.s32 	%r97, %r27, %r2, %r5;
	shl.b32 	%r98, %r97, 2;
	add.s32 	%r100, %r95, %r98;
	ld.shared.f32 	%f24, [%r100];
	add.f32 	%f31, %f31, %f24;
$L__BB0_11:
	st.shared.f32 	[%r24], %f31;
	setp.gt.u32 	%p11, %r108, 3;
	mov.u32 	%r108, %r26;
	@%p11 bra 	$L__BB0_9;
$L__BB0_12:
	bar.sync 	0;
	or.b32  	%r101, %r8, %r4;
	setp.ne.s32 	%p12, %r101, 0;
	@%p12 bra 	$L__BB0_14;
	cvt.f64.f32 	%fd1, %f31;
	add.u64 	%rd13, %SP, 0;
	add.u64 	%rd14, %SPL, 0;
	st.local.f64 	[%rd14], %fd1;
	mov.u64 	%rd15, $str;
	cvta.global.u64 	%rd16, %rd15;
	{ // callseq 0, 0
	.param .b64 param0;
	st.param.b64 	[param0], %rd16;
	.param .b64 param1;
	st.param.b64 	[param1], %rd13;
	.param .b32 retval0;
	call.uni (retval0), 
	vprintf, 
	(
	param0, 
	param1
	);
	ld.param.b32 	%r102, [retval0];
	} // callseq 0
$L__BB0_14:
	ret;

}


// ===== COMPILED SASS (sm_100) =====

	.target	sm_100

	.elftype	@"ET_EXEC"


//--------------------- .note.nv.tkinfo           --------------------------
	.section	.note.nv.tkinfo,"",@"SHT_NOTE"
	.sectionflags	@"SHF_NOTE_NV_TKINFO"
	.tkinfo
        /*0018*/ 	.word	0x00000002
        /*0030*/ 	.string	""
        /*0030*/ 	.string	"ptxas"
        /*0030*/ 	.string	"Cuda compilation tools, release 13.0, V13.0.88"
        /*0030*/ 	.string	"Build cuda_13.0.r13.0/compiler.36424714_0"
        /*0030*/ 	.string	"-arch sm_100 -m 64 "



//--------------------- .note.nv.cuinfo           --------------------------
	.section	.note.nv.cuinfo,"",@"SHT_NOTE"
	.sectionflags	@"SHF_NOTE_NV_CUINFO"
        /*0018*/ 	.short	0x0002
        /*001a*/ 	.short	0x0064
        /*001c*/ 	.short	0x0082
	.zero		2


//--------------------- .nv.info                  --------------------------
	.section	.nv.info,"",@"SHT_CUDA_INFO"
	.align	4


	//----- nvinfo : EIATTR_REGCOUNT
	.align		4
        /*0000*/ 	.byte	0x04, 0x2f
        /*0002*/ 	.short	(.L_2 - .L_1)
	.align		4
.L_1:
        /*0004*/ 	.word	index@(_Z9ReduceAnyPfS_ii)
        /*0008*/ 	.word	0x0000001c


	//----- nvinfo : EIATTR_FRAME_SIZE
	.align		4
.L_2:
        /*000c*/ 	.byte	0x04, 0x11
        /*000e*/ 	.short	(.L_4 - .L_3)
	.align		4
.L_3:
        /*0010*/ 	.word	index@(_Z9ReduceAnyPfS_ii)
        /*0014*/ 	.word	0x00000008


	//----- nvinfo : EIATTR_MIN_STACK_SIZE
	.align		4
.L_4:
        /*0018*/ 	.byte	0x04, 0x12
        /*001a*/ 	.short	(.L_6 - .L_5)
	.align		4
.L_5:
        /*001c*/ 	.word	index@(_Z9ReduceAnyPfS_ii)
        /*0020*/ 	.word	0x00000008
.L_6:


//--------------------- .nv.compat                --------------------------
	.section	.nv.compat,"",@"SHT_CUDA_COMPAT_INFO"
	.align	4
        /*0000*/ 	.byte	0x02, 0x09, 0x00, 0x00, 0x02, 0x02, 0x01, 0x00, 0x02, 0x05, 0x05, 0x00, 0x03, 0x07, 0x01, 0x01
        /*0010*/ 	.byte	0x02, 0x03, 0x00, 0x00, 0x02, 0x06, 0x01, 0x00, 0x04, 0x0b, 0x08, 0x00, 0x09, 0x00, 0x00, 0x00
        /*0020*/ 	.byte	0x00, 0x00, 0x00, 0x00


//--------------------- .nv.info._Z9ReduceAnyPfS_ii --------------------------
	.section	.nv.info._Z9ReduceAnyPfS_ii,"",@"SHT_CUDA_INFO"
	.sectionflags	@""
	.align	4


	//----- nvinfo : EIATTR_CUDA_API_VERSION
	.align		4
        /*0000*/ 	.byte	0x04, 0x37
        /*0002*/ 	.short	(.L_8 - .L_7)
.L_7:
        /*0004*/ 	.word	0x00000082


	//----- nvinfo : EIATTR_KPARAM_INFO
	.align		4
.L_8:
        /*0008*/ 	.byte	0x04, 0x17
        /*000a*/ 	.short	(.L_10 - .L_9)
.L_9:
        /*000c*/ 	.word	0x00000000
        /*0010*/ 	.short	0x0003
        /*0012*/ 	.short	0x0014
        /*0014*/ 	.byte	0x00, 0xf0, 0x11, 0x00


	//----- nvinfo : EIATTR_KPARAM_INFO
	.align		4
.L_10:
        /*0018*/ 	.byte	0x04, 0x17
        /*001a*/ 	.short	(.L_12 - .L_11)
.L_11:
        /*001c*/ 	.word	0x00000000
        /*0020*/ 	.short	0x0002
        /*0022*/ 	.short	0x0010
        /*0024*/ 	.byte	0x00, 0xf0, 0x11, 0x00


	//----- nvinfo : EIATTR_KPARAM_INFO
	.align		4
.L_12:
        /*0028*/ 	.byte	0x04, 0x17
        /*002a*/ 	.short	(.L_14 - .L_13)
.L_13:
        /*002c*/ 	.word	0x00000000
        /*0030*/ 	.short	0x0001
        /*0032*/ 	.short	0x0008
        /*0034*/ 	.byte	0x00, 0xf5, 0x21, 0x00


	//----- nvinfo : EIATTR_KPARAM_INFO
	.align		4
.L_14:
        /*0038*/ 	.byte	0x04, 0x17
        /*003a*/ 	.short	(.L_16 - .L_15)
.L_15:
        /*003c*/ 	.word	0x00000000
        /*0040*/ 	.short	0x0000
        /*0042*/ 	.short	0x0000
        /*0044*/ 	.byte	0x00, 0xf5, 0x21, 0x00


	//----- nvinfo : EIATTR_SPARSE_MMA_MASK
	.align		4
.L_16:
        /*0048*/ 	.byte	0x03, 0x50
        /*004a*/ 	.short	0x0000


	//----- nvinfo : EIATTR_MAXREG_COUNT
	.align		4
        /*004c*/ 	.byte	0x03, 0x1b
        /*004e*/ 	.short	0x00ff


	//----- nvinfo : EIATTR_NUM_BARRIERS
	.align		4
        /*0050*/ 	.byte	0x02, 0x4c
        /*0052*/ 	.byte	0x01
	.zero		1


	//----- nvinfo : EIATTR_EXTERNS
	.align		4
        /*0054*/ 	.byte	0x04, 0x0f
        /*0056*/ 	.short	(.L_18 - .L_17)


	//   ....[0]....
	.align		4
.L_17:
        /*0058*/ 	.word	index@(vprintf)


	//----- nvinfo : EIATTR_MERCURY_ISA_VERSION
	.align		4
.L_18:
        /*005c*/ 	.byte	0x03, 0x5f
        /*005e*/ 	.short	0x0101


	//----- nvinfo : EIATTR_VRC_CTA_INIT_COUNT
	.align		4
        /*0060*/ 	.byte	0x02, 0x4a
	.zero		1
	.zero		1


	//----- nvinfo : EIATTR_SYSCALL_OFFSETS
	.align		4
        /*0064*/ 	.byte	0x04, 0x46
        /*0066*/ 	.short	(.L_20 - .L_19)


	//   ....[0]....
.L_19:
        /*0068*/ 	.word	0x00000ab0


	//----- nvinfo : EIATTR_EXIT_INSTR_OFFSETS
	.align		4
.L_20:
        /*006c*/ 	.byte	0x04, 0x1c
        /*006e*/ 	.short	(.L_22 - .L_21)


	//   ....[0]....
.L_21:
        /*0070*/ 	.word	0x00000a20


	//   ....[1]....
        /*0074*/ 	.word	0x00000ac0


	//----- nvinfo : EIATTR_CRS_STACK_SIZE
	.align		4
.L_22:
        /*0078*/ 	.byte	0x04, 0x1e
        /*007a*/ 	.short	(.L_24 - .L_23)
.L_23:
        /*007c*/ 	.word	0x00000000


	//----- nvinfo : EIATTR_CBANK_PARAM_SIZE
	.align		4
.L_24:
        /*0080*/ 	.byte	0x03, 0x19
        /*0082*/ 	.short	0x0018


	//----- nvinfo : EIATTR_PARAM_CBANK
	.align		4
        /*0084*/ 	.byte	0x04, 0x0a
        /*0086*/ 	.short	(.L_26 - .L_25)
	.align		4
.L_25:
        /*0088*/ 	.word	index@(.nv.constant0._Z9ReduceAnyPfS_ii)
        /*008c*/ 	.short	0x0380
        /*008e*/ 	.short	0x0018


	//----- nvinfo : EIATTR_SW_WAR
	.align		4
.L_26:
        /*0090*/ 	.byte	0x04, 0x36
        /*0092*/ 	.short	(.L_28 - .L_27)
.L_27:
        /*0094*/ 	.word	0x00000008
.L_28:


//--------------------- .nv.callgraph             --------------------------
	.section	.nv.callgraph,"",@"SHT_CUDA_CALLGRAPH"
	.align	4
	.sectionentsize	8
	.align		4
        /*0000*/ 	.word	0x00000000
	.align		4
        /*0004*/ 	.word	0xffffffff
	.align		4
        /*0008*/ 	.word	index@(_Z9ReduceAnyPfS_ii)
	.align		4
        /*000c*/ 	.word	index@(vprintf)
	.align		4
        /*0010*/ 	.word	0x00000000
	.align		4
        /*0014*/ 	.word	0xfffffffe
	.align		4
        /*0018*/ 	.word	0x00000000
	.align		4
        /*001c*/ 	.word	0xfffffffd
	.align		4
        /*0020*/ 	.word	0x00000000
	.align		4
        /*0024*/ 	.word	0xfffffffc


//--------------------- .nv.constant4             --------------------------
	.section	.nv.constant4,"a",@progbits
	.align	8
	.align		8
.nv.constant4:
        /*0000*/ 	.dword	vprintf
	.align		8
        /*0008*/ 	.dword	$str


//--------------------- .text._Z9ReduceAnyPfS_ii  --------------------------
	.section	.text._Z9ReduceAnyPfS_ii,"ax",@progbits
	.align	128
        .global         _Z9ReduceAnyPfS_ii
        .type           _Z9ReduceAnyPfS_ii,@function
        .size           _Z9ReduceAnyPfS_ii,(.L_x_10 - _Z9ReduceAnyPfS_ii)
        .other          _Z9ReduceAnyPfS_ii,@"STO_CUDA_ENTRY STV_DEFAULT"
_Z9ReduceAnyPfS_ii:
.text._Z9ReduceAnyPfS_ii:
[----:B------:R-:W0:Y:S01]  /*0000*/  LDC R1, c[0x0][0x37c] ;  /* 0x0000df00ff017b82 */ /* 0x000e220000000800 */
[----:B------:R-:W1:Y:S01]  /*0010*/  S2R R10, SR_TID.Y ;  /* 0x00000000000a7919 */ /* 0x000e620000002200 */
[----:B------:R-:W2:Y:S06]  /*0020*/  LDCU UR5, c[0x0][0x2fc] ;  /* 0x00005f80ff0577ac */ /* 0x000eac0008000800 */
[----:B------:R-:W3:Y:S01]  /*0030*/  S2UR UR6, SR_CTAID.Y ;  /* 0x00000000000679c3 */ /* 0x000ee20000002600 */
[----:B0-----:R-:W-:Y:S01]  /*0040*/  VIADD R1, R1, 0xfffffff8 ;  /* 0xfffffff801017836 */ /* 0x001fe20000000000 */
[----:B------:R-:W1:Y:S01]  /*0050*/  S2R R11, SR_TID.X ;  /* 0x00000000000b7919 */ /* 0x000e620000002100 */
[----:B------:R-:W0:Y:S01]  /*0060*/  LDCU UR7, c[0x0][0x360] ;  /* 0x00006c00ff0777ac */ /* 0x000e220008000800 */
[----:B------:R-:W-:Y:S01]  /*0070*/  BSSY.RECONVERGENT B0, `(.L_x_0) ;  /* 0x0000083000007945 */ /* 0x000fe20003800200 */
[----:B------:R-:W-:Y:S01]  /*0080*/  IMAD.MOV.U32 R0, RZ, RZ, RZ ;  /* 0x000000ffff007224 */ /* 0x000fe200078e00ff */
[----:B------:R-:W4:Y:S01]  /*0090*/  S2R R15, SR_CTAID.X ;  /* 0x00000000000f7919 */ /* 0x000f220000002500 */
[----:B------:R-:W5:Y:S01]  /*00a0*/  LDCU UR9, c[0x0][0x390] ;  /* 0x00007200ff0977ac */ /* 0x000f620008000800 */
[----:B------:R-:W0:Y:S01]  /*00b0*/  LDC R13, c[0x0][0x364] ;  /* 0x0000d900ff0d7b82 */ /* 0x000e220000000800 */
[----:B------:R-:W2:Y:S01]  /*00c0*/  LDCU UR4, c[0x0][0x2f8] ;  /* 0x00005f00ff0477ac */ /* 0x000ea20008000800 */
[----:B------:R-:W0:Y:S01]  /*00d0*/  LDCU UR8, c[0x0][0x374] ;  /* 0x00006e80ff0877ac */ /* 0x000e220008000800 */
[----:B--2---:R-:W-:Y:S01]  /*00e0*/  IADD3 R6, P1, PT, R1, UR4, RZ ;  /* 0x0000000401067c10 */ /* 0x004fe2000ff3e0ff */
[----:B0-----:R-:W-:-:S02]  /*00f0*/  IMAD R3, R13, UR7, RZ ;  /* 0x000000070d037c24 */ /* 0x001fc4000f8e02ff */
[----:B-1----:R-:W-:Y:S02]  /*0100*/  IMAD R12, R10, UR7, R11 ;  /* 0x000000070a0c7c24 */ /* 0x002fe4000f8e020b */
[----:B------:R-:W-:Y:S02]  /*0110*/  IMAD.X R7, RZ, RZ, UR5, P1 ;  /* 0x00000005ff077e24 */ /* 0x000fe400088e06ff */
[----:B---3--:R-:W-:-:S05]  /*0120*/  IMAD R23, R3, UR6, R12 ;  /* 0x0000000603177c24 */ /* 0x008fca000f8e020c */
[----:B-----5:R-:W-:-:S13]  /*0130*/  ISETP.GE.AND P0, PT, R23, UR9, PT ;  /* 0x0000000917007c0c */ /* 0x020fda000bf06270 */
[----:B----4-:R-:W-:Y:S05]  /*0140*/  @P0 BRA `(.L_x_1) ;  /* 0x0000000400d40947 */ /* 0x010fea0003800000 */
[----:B------:R-:W-:Y:S01]  /*0150*/  IMAD R14, R3, UR8, RZ ;  /* 0x00000008030e7c24 */ /* 0x000fe2000f8e02ff */
[----:B------:R-:W-:Y:S01]  /*0160*/  UIADD3 UR4, UPT, UPT, UR6, UR8, URZ ;  /* 0x0000000806047290 */ /* 0x000fe2000fffe0ff */
[----:B------:R-:W0:Y:S01]  /*0170*/  LDC.64 R16, c[0x0][0x358] ;  /* 0x0000d600ff107b82 */ /* 0x000e220000000a00 */
[----:B------:R-:W-:Y:S01]  /*0180*/  BSSY.RECONVERGENT B1, `(.L_x_2) ;  /* 0x0000037000017945 */ /* 0x000fe20003800200 */
[----:B------:R-:W1:Y:S01]  /*0190*/  I2F.U32.RP R4, R14 ;  /* 0x0000000e00047306 */ /* 0x000e620000209000 */
[----:B------:R-:W-:Y:S01]  /*01a0*/  IMAD.MOV R9, RZ, RZ, -R14 ;  /* 0x000000ffff097224 */ /* 0x000fe200078e0a0e */
[----:B------:R-:W-:Y:S01]  /*01b0*/  ISETP.NE.U32.AND P2, PT, R14, RZ, PT ;  /* 0x000000ff0e00720c */ /* 0x000fe20003f45070 */
[----:B------:R-:W-:-:S04]  /*01c0*/  IMAD R0, R13, UR4, R10 ;  /* 0x000000040d007c24 */ /* 0x000fc8000f8e020a */
[----:B------:R-:W-:-:S05]  /*01d0*/  IMAD R0, R0, UR7, R11 ;  /* 0x0000000700007c24 */ /* 0x000fca000f8e020b */
[C---:B------:R-:W-:Y:S02]  /*01e0*/  ISETP.GE.AND P0, PT, R0.reuse, UR9, PT ;  /* 0x0000000900007c0c */ /* 0x040fe4000bf06270 */
[----:B------:R-:W-:Y:S01]  /*01f0*/  VIMNMX R5, PT, PT, R0, UR9, !PT ;  /* 0x0000000900057c48 */ /* 0x000fe2000ffe0100 */
[----:B-1----:R-:W1:Y:S02]  /*0200*/  MUFU.RCP R4, R4 ;  /* 0x0000000400047308 */ /* 0x002e640000001000 */
[----:B-1----:R-:W-:Y:S01]  /*0210*/  VIADD R2, R4, 0xffffffe ;  /* 0x0ffffffe04027836 */ /* 0x002fe20000000000 */
[----:B------:R-:W-:-:S05]  /*0220*/  SEL R4, RZ, 0x1, P0 ;  /* 0x00000001ff047807 */ /* 0x000fca0000000000 */
[----:B------:R1:W2:Y:S01]  /*0230*/  F2I.FTZ.U32.TRUNC.NTZ R3, R2 ;  /* 0x0000000200037305 */ /* 0x0002a2000021f000 */
[----:B------:R-:W-:Y:S01]  /*0240*/  IADD3 R5, PT, PT, R5, -R0, -R4 ;  /* 0x8000000005057210 */ /* 0x000fe20007ffe804 */
[----:B-1----:R-:W-:Y:S02]  /*0250*/  IMAD.MOV.U32 R2, RZ, RZ, RZ ;  /* 0x000000ffff027224 */ /* 0x002fe400078e00ff */
[----:B--2---:R-:W-:-:S04]  /*0260*/  IMAD R9, R9, R3, RZ ;  /* 0x0000000309097224 */ /* 0x004fc800078e02ff */
[----:B------:R-:W-:Y:S01]  /*0270*/  IMAD.HI.U32 R8, R3, R9, R2 ;  /* 0x0000000903087227 */ /* 0x000fe200078e0002 */
[----:B------:R-:W-:-:S05]  /*0280*/  LOP3.LUT R9, R15, 0x1f, RZ, 0xc0, !PT ;  /* 0x0000001f0f097812 */ /* 0x000fca00078ec0ff */
[----:B------:R-:W-:Y:S01]  /*0290*/  IMAD.HI.U32 R3, R8, R5, RZ ;  /* 0x0000000508037227 */ /* 0x000fe200078e00ff */
[----:B------:R-:W-:-:S03]  /*02a0*/  SHF.R.U32.HI R8, RZ, 0x5, R15 ;  /* 0x00000005ff087819 */ /* 0x000fc6000001160f */
[----:B------:R-:W-:-:S04]  /*02b0*/  IMAD.MOV R0, RZ, RZ, -R3 ;  /* 0x000000ffff007224 */ /* 0x000fc800078e0a03 */
[----:B------:R-:W-:-:S05]  /*02c0*/  IMAD R5, R14, R0, R5 ;  /* 0x000000000e057224 */ /* 0x000fca00078e0205 */
[----:B------:R-:W-:-:S13]  /*02d0*/  ISETP.GE.U32.AND P0, PT, R5, R14, PT ;  /* 0x0000000e0500720c */ /* 0x000fda0003f06070 */
[----:B------:R-:W-:Y:S02]  /*02e0*/  @P0 IMAD.IADD R5, R5, 0x1, -R14 ;  /* 0x0000000105050824 */ /* 0x000fe400078e0a0e */
[----:B------:R-:W-:-:S03]  /*02f0*/  @P0 VIADD R3, R3, 0x1 ;  /* 0x0000000103030836 */ /* 0x000fc60000000000 */
[----:B------:R-:W-:-:S13]  /*0300*/  ISETP.GE.U32.AND P1, PT, R5, R14, PT ;  /* 0x0000000e0500720c */ /* 0x000fda0003f26070 */
[----:B------:R-:W-:Y:S01]  /*0310*/  @P1 VIADD R3, R3, 0x1 ;  /* 0x0000000103031836 */ /* 0x000fe20000000000 */
[----:B------:R-:W-:-:S05]  /*0320*/  @!P2 LOP3.LUT R3, RZ, R14, RZ, 0x33, !PT ;  /* 0x0000000eff03a212 */ /* 0x000fca00078e33ff */
[----:B------:R-:W-:-:S05]  /*0330*/  IMAD.IADD R4, R4, 0x1, R3 ;  /* 0x0000000104047824 */ /* 0x000fca00078e0203 */
[C---:B------:R-:W-:Y:S02]  /*0340*/  LOP3.LUT R0, R4.reuse, 0x3, RZ, 0xc0, !PT ;  /* 0x0000000304007812 */ /* 0x040fe400078ec0ff */
[----:B------:R-:W-:Y:S02]  /*0350*/  ISETP.GE.U32.AND P1, PT, R4, 0x3, PT ;  /* 0x000000030400780c */ /* 0x000fe40003f26070 */
[----:B------:R-:W-:Y:S01]  /*0360*/  ISETP.NE.AND P0, PT, R0, 0x3, PT ;  /* 0x000000030000780c */ /* 0x000fe20003f05270 */
[----:B------:R-:W-:-:S12]  /*0370*/  IMAD.MOV.U32 R0, RZ, RZ, RZ ;  /* 0x000000ffff007224 */ /* 0x000fd800078e00ff */
[----:B0-----:R-:W-:Y:S05]  /*0380*/  @!P0 BRA `(.L_x_3) ;  /* 0x0000000000588947 */ /* 0x001fea0003800000 */
[----:B------:R-:W0:Y:S01]  /*0390*/  LDC.64 R2, c[0x0][0x380] ;  /* 0x0000e000ff027b82 */ /* 0x000e220000000a00 */
[----:B------:R-:W-:Y:S02]  /*03a0*/  VIADD R4, R4, 0x1 ;  /* 0x0000000104047836 */ /* 0x000fe40000000000 */
[----:B------:R-:W-:Y:S02]  /*03b0*/  IMAD R20, R8, 0x400, R9 ;  /* 0x0000040008147824 */ /* 0x000fe400078e0209 */
[----:B------:R-:W-:Y:S01]  /*03c0*/  IMAD.MOV.U32 R0, RZ, RZ, RZ ;  /* 0x000000ffff007224 */ /* 0x000fe200078e00ff */
[----:B------:R-:W-:-:S05]  /*03d0*/  LOP3.LUT R4, R4, 0x3, RZ, 0xc0, !PT ;  /* 0x0000000304047812 */ /* 0x000fca00078ec0ff */
[----:B------:R-:W-:-:S07]  /*03e0*/  IMAD.MOV R18, RZ, RZ, -R4 ;  /* 0x000000ffff127224 */ /* 0x000fce00078e0a04 */
.L_x_4:
[----:B------:R-:W-:Y:S02]  /*03f0*/  SHF.R.S32.HI R4, RZ, 0x1f, R23 ;  /* 0x0000001fff047819 */ /* 0x000fe40000011417 */
[----:B------:R-:W-:Y:S02]  /*0400*/  R2UR UR4, R16 ;  /* 0x00000000100472ca */ /* 0x000fe400000e0000 */
[----:B------:R-:W-:Y:S02]  /*0410*/  LEA.HI R4, R4, R23, RZ, 0x5 ;  /* 0x0000001704047211 */ /* 0x000fe400078f28ff */
[----:B------:R-:W-:-:S03]  /*0420*/  R2UR UR5, R17 ;  /* 0x00000000110572ca */ /* 0x000fc600000e0000 */
[C---:B------:R-:W-:Y:S01]  /*0430*/  IMAD.SHL.U32 R5, R4.reuse, 0x20, RZ ;  /* 0x0000002004057824 */ /* 0x040fe200078e00ff */
[----:B------:R-:W-:-:S04]  /*0440*/  LOP3.LUT R4, R4, 0xffffffe0, RZ, 0xc0, !PT ;  /* 0xffffffe004047812 */ /* 0x000fc800078ec0ff */
[----:B------:R-:W-:-:S05]  /*0450*/  LOP3.LUT R5, R5, 0xfffffc00, RZ, 0xc0, !PT ;  /* 0xfffffc0005057812 */ /* 0x000fca00078ec0ff */
[----:B------:R-:W-:-:S05]  /*0460*/  IMAD R5, R20, 0x20, R5 ;  /* 0x0000002014057824 */ /* 0x000fca00078e0205 */
[----:B------:R-:W-:-:S05]  /*0470*/  IADD3 R5, PT, PT, R5, R23, -R4 ;  /* 0x0000001705057210 */ /* 0x000fca0007ffe804 */
[----:B0-----:R-:W-:-:S06]  /*0480*/  IMAD.WIDE R4, R5, 0x4, R2 ;  /* 0x0000000405047825 */ /* 0x001fcc00078e0202 */
[----:B------:R-:W2:Y:S01]  /*0490*/  LDG.E R5, desc[UR4][R4.64] ;  /* 0x0000000404057981 */ /* 0x000ea2000c1e1900 */
[----:B------:R-:W-:Y:S02]  /*04a0*/  VIADD R18, R18, 0x1 ;  /* 0x0000000112127836 */ /* 0x000fe40000000000 */
[----:B------:R-:W-:-:S03]  /*04b0*/  IMAD.IADD R23, R14, 0x1, R23 ;  /* 0x000000010e177824 */ /* 0x000fc600078e0217 */
[----:B------:R-:W-:Y:S01]  /*04c0*/  ISETP.NE.AND P0, PT, R18, RZ, PT ;  /* 0x000000ff1200720c */ /* 0x000fe20003f05270 */
[----:B--2---:R-:W-:-:S12]  /*04d0*/  FADD R0, R5, R0 ;  /* 0x0000000005007221 */ /* 0x004fd80000000000 */
[----:B------:R-:W-:Y:S05]  /*04e0*/  @P0 BRA `(.L_x_4) ;  /* 0xfffffffc00c00947 */ /* 0x000fea000383ffff */
.L_x_3:
[----:B------:R-:W-:Y:S05]  /*04f0*/  BSYNC.RECONVERGENT B1 ;  /* 0x0000000000017941 */ /* 0x000fea0003800200 */
.L_x_2:
[----:B------:R-:W-:Y:S05]  /*0500*/  @!P1 BRA `(.L_x_1) ;  /* 0x0000000000e49947 */ /* 0x000fea0003800000 */
[----:B------:R-:W0:Y:S01]  /*0510*/  LDC.64 R2, c[0x0][0x380] ;  /* 0x0000e000ff027b82 */ /* 0x000e220000000a00 */
[----:B------:R-:W-:-:S04]  /*0520*/  IMAD R22, R8, 0x400, R9 ;  /* 0x0000040008167824 */ /* 0x000fc800078e0209 */
[----:B------:R-:W-:-:S07]  /*0530*/  IMAD.SHL.U32 R22, R22, 0x20, RZ ;  /* 0x0000002016167824 */ /* 0x000fce00078e00ff */
.L_x_5:
[--C-:B------:R-:W-:Y:S01]  /*0540*/  SHF.R.S32.HI R4, RZ, 0x1f, R23.reuse ;  /* 0x0000001fff047819 */ /* 0x100fe20000011417 */
[----:B------:R-:W-:Y:S01]  /*0550*/  IMAD.IADD R9, R14, 0x1, R23 ;  /* 0x000000010e097824 */ /* 0x000fe200078e0217 */
[----:B------:R-:W-:Y:S02]  /*0560*/  R2UR UR4, R16 ;  /* 0x00000000100472ca */ /* 0x000fe400000e0000 */
[----:B------:R-:W-:Y:S01]  /*0570*/  LEA.HI R8, R4, R23, RZ, 0x5 ;  /* 0x0000001704087211 */ /* 0x000fe200078f28ff */
[--C-:B------:R-:W-:Y:S01]  /*0580*/  IMAD.IADD R5, R14, 0x1, R9.reuse ;  /* 0x000000010e057824 */ /* 0x100fe200078e0209 */
[----:B------:R-:W-:Y:S02]  /*0590*/  SHF.R.S32.HI R4, RZ, 0x1f, R9 ;  /* 0x0000001fff047819 */ /* 0x000fe40000011409 */
[C---:B------:R-:W-:Y:S01]  /*05a0*/  LOP3.LUT R20, R8.reuse, 0xffffffe0, RZ, 0xc0, !PT ;  /* 0xffffffe008147812 */ /* 0x040fe200078ec0ff */
[----:B------:R-:W-:Y:S01]  /*05b0*/  IMAD.SHL.U32 R18, R8, 0x20, RZ ;  /* 0x0000002008127824 */ /* 0x000fe200078e00ff */
[----:B------:R-:W-:-:S02]  /*05c0*/  LEA.HI R4, R4, R9, RZ, 0x5 ;  /* 0x0000000904047211 */ /* 0x000fc400078f28ff */
[----:B------:R-:W-:Y:S02]  /*05d0*/  SHF.R.S32.HI R8, RZ, 0x1f, R5 ;  /* 0x0000001fff087819 */ /* 0x000fe40000011405 */
[----:B------:R-:W-:Y:S01]  /*05e0*/  LOP3.LUT R19, R18, 0xfffffc00, RZ, 0xc0, !PT ;  /* 0xfffffc0012137812 */ /* 0x000fe200078ec0ff */
[----:B------:R-:W-:Y:S01]  /*05f0*/  IMAD.SHL.U32 R18, R4, 0x20, RZ ;  /* 0x0000002004127824 */ /* 0x000fe200078e00ff */
[----:B------:R-:W-:Y:S02]  /*0600*/  LEA.HI R8, R8, R5, RZ, 0x5 ;  /* 0x0000000508087211 */ /* 0x000fe400078f28ff */
[----:B------:R-:W-:Y:S01]  /*0610*/  R2UR UR5, R17 ;  /* 0x00000000110572ca */ /* 0x000fe200000e0000 */
[----:B------:R-:W-:Y:S01]  /*0620*/  IMAD.IADD R19, R22, 0x1, R19 ;  /* 0x0000000116137824 */ /* 0x000fe200078e0213 */
[----:B------:R-:W-:Y:S02]  /*0630*/  LOP3.LUT R21, R18, 0xfffffc00, RZ, 0xc0, !PT ;  /* 0xfffffc0012157812 */ /* 0x000fe400078ec0ff */
[----:B------:R-:W-:-:S02]  /*0640*/  LOP3.LUT R18, R4, 0xffffffe0, RZ, 0xc0, !PT ;  /* 0xffffffe004127812 */ /* 0x000fc400078ec0ff */
[----:B------:R-:W-:Y:S01]  /*0650*/  IADD3 R19, PT, PT, R19, R23, -R20 ;  /* 0x0000001713137210 */ /* 0x000fe20007ffe814 */
[----:B------:R-:W-:Y:S01]  /*0660*/  IMAD.IADD R23, R14, 0x1, R5 ;  /* 0x000000010e177824 */ /* 0x000fe200078e0205 */
[----:B------:R-:W-:Y:S01]  /*0670*/  R2UR UR10, R16 ;  /* 0x00000000100a72ca */ /* 0x000fe200000e0000 */
[C---:B------:R-:W-:Y:S01]  /*0680*/  IMAD.SHL.U32 R20, R8.reuse, 0x20, RZ ;  /* 0x0000002008147824 */ /* 0x040fe200078e00ff */
[----:B------:R-:W-:Y:S01]  /*0690*/  LOP3.LUT R8, R8, 0xffffffe0, RZ, 0xc0, !PT ;  /* 0xffffffe008087812 */ /* 0x000fe200078ec0ff */
[----:B------:R-:W-:Y:S01]  /*06a0*/  IMAD.IADD R21, R22, 0x1, R21 ;  /* 0x0000000116157824 */ /* 0x000fe200078e0215 */
[----:B------:R-:W-:Y:S02]  /*06b0*/  SHF.R.S32.HI R24, RZ, 0x1f, R23 ;  /* 0x0000001fff187819 */ /* 0x000fe40000011417 */
[----:B------:R-:W-:Y:S02]  /*06c0*/  LOP3.LUT R25, R20, 0xfffffc00, RZ, 0xc0, !PT ;  /* 0xfffffc0014197812 */ /* 0x000fe400078ec0ff */
[----:B------:R-:W-:-:S02]  /*06d0*/  LEA.HI R4, R24, R23, RZ, 0x5 ;  /* 0x0000001718047211 */ /* 0x000fc400078f28ff */
[----:B------:R-:W-:Y:S01]  /*06e0*/  IADD3 R21, PT, PT, R21, R9, -R18 ;  /* 0x0000000915157210 */ /* 0x000fe20007ffe812 */
[----:B------:R-:W-:Y:S01]  /*06f0*/  IMAD.IADD R25, R22, 0x1, R25 ;  /* 0x0000000116197824 */ /* 0x000fe200078e0219 */
[----:B------:R-:W-:Y:S01]  /*0700*/  R2UR UR11, R17 ;  /* 0x00000000110b72ca */ /* 0x000fe200000e0000 */
[----:B------:R-:W-:Y:S01]  /*0710*/  IMAD.SHL.U32 R18, R4, 0x20, RZ ;  /* 0x0000002004127824 */ /* 0x000fe200078e00ff */
[----:B------:R-:W-:Y:S02]  /*0720*/  R2UR UR12, R16 ;  /* 0x00000000100c72ca */ /* 0x000fe400000e0000 */
[----:B------:R-:W-:Y:S02]  /*0730*/  IADD3 R9, PT, PT, R25, R5, -R8 ;  /* 0x0000000519097210 */ /* 0x000fe40007ffe808 */
[----:B------:R-:W-:Y:S01]  /*0740*/  LOP3.LUT R5, R18, 0xfffffc00, RZ, 0xc0, !PT ;  /* 0xfffffc0012057812 */ /* 0x000fe200078ec0ff */
[----:B0-----:R-:W-:Y:S01]  /*0750*/  IMAD.WIDE R18, R19, 0x4, R2 ;  /* 0x0000000413127825 */ /* 0x001fe200078e0202 */
[----:B------:R-:W-:-:S02]  /*0760*/  R2UR UR13, R17 ;  /* 0x00000000110d72ca */ /* 0x000fc400000e0000 */
[----:B------:R-:W-:Y:S01]  /*0770*/  LOP3.LUT R8, R4, 0xffffffe0, RZ, 0xc0, !PT ;  /* 0xffffffe004087812 */ /* 0x000fe200078ec0ff */
[----:B------:R-:W-:Y:S01]  /*0780*/  IMAD.IADD R20, R22, 0x1, R5 ;  /* 0x0000000116147824 */ /* 0x000fe200078e0205 */
[----:B------:R-:W-:Y:S01]  /*0790*/  R2UR UR14, R16 ;  /* 0x00000000100e72ca */ /* 0x000fe200000e0000 */
[----:B------:R-:W-:Y:S01]  /*07a0*/  IMAD.WIDE R4, R21, 0x4, R2 ;  /* 0x0000000415047825 */ /* 0x000fe200078e0202 */
[----:B------:R-:W-:Y:S01]  /*07b0*/  R2UR UR15, R17 ;  /* 0x00000000110f72ca */ /* 0x000fe200000e0000 */
[----:B------:R-:W2:Y:S01]  /*07c0*/  LDG.E R19, desc[UR4][R18.64] ;  /* 0x0000000412137981 */ /* 0x000ea2000c1e1900 */
[----:B------:R-:W-:Y:S01]  /*07d0*/  IADD3 R21, PT, PT, R20, R23, -R8 ;  /* 0x0000001714157210 */ /* 0x000fe20007ffe808 */
[--C-:B------:R-:W-:Y:S02]  /*07e0*/  IMAD.WIDE R8, R9, 0x4, R2.reuse ;  /* 0x0000000409087825 */ /* 0x100fe400078e0202 */
[----:B------:R-:W3:Y:S02]  /*07f0*/  LDG.E R5, desc[UR10][R4.64] ;  /* 0x0000000a04057981 */ /* 0x000ee4000c1e1900 */
[----:B------:R-:W-:-:S02]  /*0800*/  IMAD.WIDE R20, R21, 0x4, R2 ;  /* 0x0000000415147825 */ /* 0x000fc400078e0202 */
[----:B------:R-:W4:Y:S04]  /*0810*/  LDG.E R9, desc[UR12][R8.64] ;  /* 0x0000000c08097981 */ /* 0x000f28000c1e1900 */
[----:B------:R-:W5:Y:S01]  /*0820*/  LDG.E R21, desc[UR14][R20.64] ;  /* 0x0000000e14157981 */ /* 0x000f62000c1e1900 */
[----:B------:R-:W-:-:S05]  /*0830*/  IMAD.IADD R23, R14, 0x1, R23 ;  /* 0x000000010e177824 */ /* 0x000fca00078e0217 */
[----:B------:R-:W-:Y:S01]  /*0840*/  ISETP.GE.AND P0, PT, R23, UR9, PT ;  /* 0x0000000917007c0c */ /* 0x000fe2000bf06270 */
[----:B--2---:R-:W-:-:S04]  /*0850*/  FADD R0, R19, R0 ;  /* 0x0000000013007221 */ /* 0x004fc80000000000 */
[----:B---3--:R-:W-:-:S04]  /*0860*/  FADD R0, R0, R5 ;  /* 0x0000000500007221 */ /* 0x008fc80000000000 */
[----:B----4-:R-:W-:-:S04]  /*0870*/  FADD R0, R0, R9 ;  /* 0x0000000900007221 */ /* 0x010fc80000000000 */
[----:B-----5:R-:W-:Y:S01]  /*0880*/  FADD R0, R0, R21 ;  /* 0x0000001500007221 */ /* 0x020fe20000000000 */
[----:B------:R-:W-:Y:S06]  /*0890*/  @!P0 BRA `(.L_x_5) ;  /* 0xfffffffc00288947 */ /* 0x000fec000383ffff */
.L_x_1:
[----:B------:R-:W-:Y:S05]  /*08a0*/  BSYNC.RECONVERGENT B0 ;  /* 0x0000000000007941 */ /* 0x000fea0003800200 */
.L_x_0:
[----:B------:R-:W0:Y:S01]  /*08b0*/  S2UR UR5, SR_CgaCtaId ;  /* 0x00000000000579c3 */ /* 0x000e220000008800 */
[----:B------:R-:W-:Y:S01]  /*08c0*/  UMOV UR4, 0x400 ;  /* 0x0000040000047882 */ /* 0x000fe20000000000 */
[----:B------:R-:W-:Y:S02]  /*08d0*/  ISETP.GE.U32.AND P0, PT, R13, 0x2, PT ;  /* 0x000000020d00780c */ /* 0x000fe40003f06070 */
[----:B------:R-:W-:Y:S01]  /*08e0*/  LOP3.LUT P1, RZ, R15, R10, RZ, 0xfc, !PT ;  /* 0x0000000a0fff7212 */ /* 0x000fe2000782fcff */
[----:B0-----:R-:W-:-:S06]  /*08f0*/  ULEA UR4, UR5, UR4, 0x18 ;  /* 0x0000000405047291 */ /* 0x001fcc000f8ec0ff */
[----:B------:R-:W-:-:S05]  /*0900*/  LEA R3, R12, UR4, 0x2 ;  /* 0x000000040c037c11 */ /* 0x000fca000f8e10ff */
[----:B------:R0:W-:Y:S01]  /*0910*/  STS [R3], R0 ;  /* 0x0000000003007388 */ /* 0x0001e20000000800 */
[----:B------:R-:W-:Y:S05]  /*0920*/  @!P0 BRA `(.L_x_6) ;  /* 0x0000000000388947 */ /* 0x000fea0003800000 */
[----:B------:R-:W-:-:S07]  /*0930*/  IMAD.MOV.U32 R2, RZ, RZ, R13 ;  /* 0x000000ffff027224 */ /* 0x000fce00078e000d */
.L_x_7:
[----:B------:R-:W-:Y:S01]  /*0940*/  SHF.R.U32.HI R9, RZ, 0x1, R2 ;  /* 0x00000001ff097819 */ /* 0x000fe20000011602 */
[----:B------:R-:W-:Y:S04]  /*0950*/  BAR.SYNC.DEFER_BLOCKING 0x0 ;  /* 0x0000000000007b1d */ /* 0x000fe80000010000 */
[----:B------:R-:W-:-:S05]  /*0960*/  IMAD.IADD R4, R9, 0x1, R10 ;  /* 0x0000000109047824 */ /* 0x000fca00078e020a */
[----:B------:R-:W-:-:S04]  /*0970*/  ISETP.GE.U32.AND P0, PT, R4, R13, PT ;  /* 0x0000000d0400720c */ /* 0x000fc80003f06070 */
[----:B------:R-:W-:-:S13]  /*0980*/  ISETP.GE.U32.OR P0, PT, R10, R9, P0 ;  /* 0x000000090a00720c */ /* 0x000fda0000706470 */
[----:B------:R-:W-:-:S05]  /*0990*/  @!P0 IMAD R4, R4, UR7, R11 ;  /* 0x0000000704048c24 */ /* 0x000fca000f8e020b */
[----:B------:R-:W-:-:S05]  /*09a0*/  @!P0 LEA R4, R4, UR4, 0x2 ;  /* 0x0000000404048c11 */ /* 0x000fca000f8e10ff */
[----:B------:R-:W0:Y:S02]  /*09b0*/  @!P0 LDS R5, [R4] ;  /* 0x0000000004058984 */ /* 0x000e240000000800 */
[----:B01----:R-:W-:Y:S01]  /*09c0*/  @!P0 FADD R0, R0, R5 ;  /* 0x0000000500008221 */ /* 0x003fe20000000000 */
[----:B------:R-:W-:Y:S01]  /*09d0*/  ISETP.GT.U32.AND P0, PT, R2, 0x3, PT ;  /* 0x000000030200780c */ /* 0x000fe20003f04070 */
[----:B------:R-:W-:-:S03]  /*09e0*/  IMAD.MOV.U32 R2, RZ, RZ, R9 ;  /* 0x000000ffff027224 */ /* 0x000fc600078e0009 */
[----:B------:R1:W-:Y:S09]  /*09f0*/  STS [R3], R0 ;  /* 0x0000000003007388 */ /* 0x0003f20000000800 */
[----:B------:R-:W-:Y:S05]  /*0a00*/  @P0 BRA `(.L_x_7) ;  /* 0xfffffffc00cc0947 */ /* 0x000fea000383ffff */
.L_x_6:
[----:B------:R-:W-:Y:S06]  /*0a10*/  BAR.SYNC.DEFER_BLOCKING 0x0 ;  /* 0x0000000000007b1d */ /* 0x000fec0000010000 */
[----:B------:R-:W-:Y:S05]  /*0a20*/  @P1 EXIT ;  /* 0x000000000000194d */ /* 0x000fea0003800000 */
[----:B01----:R-:W0:Y:S01]  /*0a30*/  F2F.F64.F32 R2, R0 ;  /* 0x0000000000027310 */ /* 0x003e220000201800 */
[----:B------:R-:W-:Y:S01]  /*0a40*/  MOV R8, 0x0 ;  /* 0x0000000000087802 */ /* 0x000fe20000000f00 */
[----:B------:R-:W1:Y:S05]  /*0a50*/  LDCU.64 UR4, c[0x4][0x8] ;  /* 0x01000100ff0477ac */ /* 0x000e6a0008000a00 */
[----:B------:R-:W2:Y:S01]  /*0a60*/  LDC.64 R8, c[0x4][R8] ;  /* 0x0100000008087b82 */ /* 0x000ea20000000a00 */
[----:B0-----:R0:W-:Y:S01]  /*0a70*/  STL.64 [R1], R2 ;  /* 0x0000000201007387 */ /* 0x0011e20000100a00 */
[----:B-1----:R-:W-:Y:S02]  /*0a80*/  IMAD.U32 R4, RZ, RZ, UR4 ;  /* 0x00000004ff047e24 */ /* 0x002fe4000f8e00ff */
[----:B------:R-:W-:-:S07]  /*0a90*/  IMAD.U32 R5, RZ, RZ, UR5 ;  /* 0x00000005ff057e24 */ /* 0x000fce000f8e00ff */
[----:B------:R-:W-:-:S07]  /*0aa0*/  LEPC R20, `(.L_x_8) ;  /* 0x000000001014794e */ /* 0x000fce0000000000 */
[----:B0-2---:R-:W-:Y:S05]  /*0ab0*/  CALL.ABS.NOINC R8 ;  /* 0x0000000008007343 */ /* 0x005fea0003c00000 */
.L_x_8:
[----:B------:R-:W-:Y:S05]  /*0ac0*/  EXIT ;  /* 0x000000000000794d */ /* 0x000fea0003800000 */
.L_x_9:
[----:B------:R-:W-:-:S00]  /*0ad0*/  BRA `(.L_x_9) ;  /* 0xfffffffc00fc7947 */ /* 0x000fc0000383ffff */
[----:B------:R-:W-:-:S00]  /*0ae0*/  NOP ;  /* 0x0000000000007918 */ /* 0x000fc00000000000 */
        /* <DEDUP_REMOVED lines=9> */
.L_x_10:


//--------------------- .nv.global.init           --------------------------
	.section	.nv.global.init,"aw",@progbits
.nv.global.init:
	.type		$str,@object
	.size		$str,(.L_0 - $str)
$str:
        /*0000*/ 	.byte	0x25, 0x66, 0x0a, 0x00
.L_0:


//--------------------- .nv.shared._Z9ReduceAnyPfS_ii --------------------------
	.section	.nv.shared._Z9ReduceAnyPfS_ii,"aw",@nobits
	.sectionflags	@""
	.align	4
.nv.shared._Z9ReduceAnyPfS_ii:
	.zero		3072


//--------------------- .nv.shared.reserved.0     --------------------------
	.section	.nv.shared.reserved.0,"aw",@nobits
	.weak		__nv_reservedSMEM_offset_0_alias
	.size		__nv_reservedSMEM_offset_0_alias, 0, 64
	.other		__nv_reservedSMEM_offset_0_alias,@"STO_CUDA_RESERVED_SHARED STV_DEFAULT"
__nv_reservedSMEM_offset_0_alias:
	.zero		0
	.zero		64


//--------------------- .nv.constant0._Z9ReduceAnyPfS_ii --------------------------
	.section	.nv.constant0._Z9ReduceAnyPfS_ii,"a",@progbits
	.sectionflags	@""
	.align	4
.nv.constant0._Z9ReduceAnyPfS_ii:
	.zero		920


//--------------------- SYMBOLS --------------------------

	.type		.nv.reservedSmem.offset0,@object
	.size		.nv.reservedSmem.offset0,0x4
	.type		.nv.reservedSmem.cap,@object
	.size		.nv.reservedSmem.cap,0x4
	.type		vprintf,@function
